//
// Generated by NVIDIA NVVM Compiler
//
// Compiler Build ID: CL-36424714
// Cuda compilation tools, release 13.0, V13.0.88
// Based on NVVM 20.0.0
//

.version 9.0
.target sm_100
.address_size 64

	// .globl	_Z20matmul_tiled_studentPKfS0_Pfiii
// _ZZ20matmul_tiled_studentPKfS0_PfiiiE2As has been demoted
// _ZZ20matmul_tiled_studentPKfS0_PfiiiE2Bs has been demoted

.visible .entry _Z20matmul_tiled_studentPKfS0_Pfiii(
	.param .u64 .ptr .align 1 _Z20matmul_tiled_studentPKfS0_Pfiii_param_0,
	.param .u64 .ptr .align 1 _Z20matmul_tiled_studentPKfS0_Pfiii_param_1,
	.param .u64 .ptr .align 1 _Z20matmul_tiled_studentPKfS0_Pfiii_param_2,
	.param .u32 _Z20matmul_tiled_studentPKfS0_Pfiii_param_3,
	.param .u32 _Z20matmul_tiled_studentPKfS0_Pfiii_param_4,
	.param .u32 _Z20matmul_tiled_studentPKfS0_Pfiii_param_5
)
{
	.reg .pred 	%p<26>;
	.reg .b32 	%r<63>;
	.reg .b32 	%f<181>;
	.reg .b64 	%rd<20>;
	// demoted variable
	.shared .align 4 .b8 _ZZ20matmul_tiled_studentPKfS0_PfiiiE2As[1024];
	// demoted variable
	.shared .align 4 .b8 _ZZ20matmul_tiled_studentPKfS0_PfiiiE2Bs[1024];
	ld.param.u64 	%rd5, [_Z20matmul_tiled_studentPKfS0_Pfiii_param_0];
	ld.param.u64 	%rd6, [_Z20matmul_tiled_studentPKfS0_Pfiii_param_1];
	ld.param.u32 	%r33, [_Z20matmul_tiled_studentPKfS0_Pfiii_param_3];
	ld.param.u32 	%r34, [_Z20matmul_tiled_studentPKfS0_Pfiii_param_4];
	ld.param.u32 	%r35, [_Z20matmul_tiled_studentPKfS0_Pfiii_param_5];
	cvta.to.global.u64 	%rd1, %rd6;
	cvta.to.global.u64 	%rd2, %rd5;
	mov.u32 	%r36, %ctaid.y;
	shl.b32 	%r37, %r36, 4;
	mov.u32 	%r1, %tid.y;
	add.s32 	%r2, %r37, %r1;
	mov.u32 	%r38, %ctaid.x;
	shl.b32 	%r3, %r38, 4;
	mov.u32 	%r4, %tid.x;
	add.s32 	%r5, %r3, %r4;
	setp.lt.s32 	%p1, %r34, 1;
	mov.f32 	%f180, 0f00000000;
	@%p1 bra 	$L__BB0_19;
	add.s32 	%r6, %r34, 15;
	mul.lo.s32 	%r7, %r34, %r2;
	shl.b32 	%r40, %r1, 6;
	mov.u32 	%r41, _ZZ20matmul_tiled_studentPKfS0_PfiiiE2As;
	add.s32 	%r8, %r41, %r40;
	shl.b32 	%r42, %r4, 2;
	add.s32 	%r9, %r8, %r42;
	mov.u32 	%r43, _ZZ20matmul_tiled_studentPKfS0_PfiiiE2Bs;
	add.s32 	%r11, %r43, %r42;
	add.s32 	%r10, %r11, %r40;
	setp.lt.u32 	%p2, %r34, 17;
	mov.f32 	%f180, 0f00000000;
	mov.b32 	%r62, 0;
	@%p2 bra 	$L__BB0_13;
	shr.u32 	%r44, %r6, 4;
	and.b32  	%r45, %r44, 134217726;
	neg.s32 	%r61, %r45;
	add.s32 	%r46, %r1, 16;
	mad.lo.s32 	%r47, %r35, %r46, %r4;
	add.s32 	%r59, %r47, %r3;
	shl.b32 	%r14, %r35, 5;
	mad.lo.s32 	%r48, %r1, %r35, %r4;
	add.s32 	%r58, %r48, %r3;
	add.s32 	%r56, %r4, %r7;
	mov.f32 	%f180, 0f00000000;
	mov.u32 	%r57, %r4;
	mov.u32 	%r60, %r1;
$L__BB0_3:
	setp.ge.s32 	%p3, %r2, %r33;
	setp.ge.s32 	%p4, %r57, %r34;
	mul.wide.s32 	%rd7, %r56, 4;
	add.s64 	%rd3, %rd2, %rd7;
	mov.f32 	%f172, 0f00000000;
	or.pred  	%p5, %p3, %p4;
	@%p5 bra 	$L__BB0_5;
	ld.global.nc.f32 	%f172, [%rd3];
$L__BB0_5:
	setp.ge.s32 	%p6, %r5, %r35;
	st.shared.f32 	[%r9], %f172;
	setp.ge.s32 	%p7, %r60, %r34;
	mov.f32 	%f173, 0f00000000;
	or.pred  	%p8, %p6, %p7;
	@%p8 bra 	$L__BB0_7;
	mul.wide.s32 	%rd8, %r58, 4;
	add.s64 	%rd9, %rd1, %rd8;
	ld.global.nc.f32 	%f173, [%rd9];
$L__BB0_7:
	st.shared.f32 	[%r10], %f173;
	ld.shared.f32 	%f27, [%r8];
	ld.shared.f32 	%f28, [%r11];
	fma.rn.f32 	%f29, %f27, %f28, %f180;
	ld.shared.f32 	%f30, [%r8+4];
	ld.shared.f32 	%f31, [%r11+64];
	fma.rn.f32 	%f32, %f30, %f31, %f29;
	ld.shared.f32 	%f33, [%r8+8];
	ld.shared.f32 	%f34, [%r11+128];
	fma.rn.f32 	%f35, %f33, %f34, %f32;
	ld.shared.f32 	%f36, [%r8+12];
	ld.shared.f32 	%f37, [%r11+192];
	fma.rn.f32 	%f38, %f36, %f37, %f35;
	ld.shared.f32 	%f39, [%r8+16];
	ld.shared.f32 	%f40, [%r11+256];
	fma.rn.f32 	%f41, %f39, %f40, %f38;
	ld.shared.f32 	%f42, [%r8+20];
	ld.shared.f32 	%f43, [%r11+320];
	fma.rn.f32 	%f44, %f42, %f43, %f41;
	ld.shared.f32 	%f45, [%r8+24];
	ld.shared.f32 	%f46, [%r11+384];
	fma.rn.f32 	%f47, %f45, %f46, %f44;
	ld.shared.f32 	%f48, [%r8+28];
	ld.shared.f32 	%f49, [%r11+448];
	fma.rn.f32 	%f50, %f48, %f49, %f47;
	ld.shared.f32 	%f51, [%r8+32];
	ld.shared.f32 	%f52, [%r11+512];
	fma.rn.f32 	%f53, %f51, %f52, %f50;
	ld.shared.f32 	%f54, [%r8+36];
	ld.shared.f32 	%f55, [%r11+576];
	fma.rn.f32 	%f56, %f54, %f55, %f53;
	ld.shared.f32 	%f57, [%r8+40];
	ld.shared.f32 	%f58, [%r11+640];
	fma.rn.f32 	%f59, %f57, %f58, %f56;
	ld.shared.f32 	%f60, [%r8+44];
	ld.shared.f32 	%f61, [%r11+704];
	fma.rn.f32 	%f62, %f60, %f61, %f59;
	ld.shared.f32 	%f63, [%r8+48];
	ld.shared.f32 	%f64, [%r11+768];
	fma.rn.f32 	%f65, %f63, %f64, %f62;
	ld.shared.f32 	%f66, [%r8+52];
	ld.shared.f32 	%f67, [%r11+832];
	fma.rn.f32 	%f68, %f66, %f67, %f65;
	ld.shared.f32 	%f69, [%r8+56];
	ld.shared.f32 	%f70, [%r11+896];
	fma.rn.f32 	%f71, %f69, %f70, %f68;
	ld.shared.f32 	%f72, [%r8+60];
	ld.shared.f32 	%f73, [%r11+960];
	fma.rn.f32 	%f6, %f72, %f73, %f71;
	add.s32 	%r49, %r57, 16;
	setp.ge.s32 	%p10, %r49, %r34;
	mov.f32 	%f174, 0f00000000;
	or.pred  	%p11, %p3, %p10;
	@%p11 bra 	$L__BB0_9;
	ld.global.nc.f32 	%f174, [%rd3+64];
$L__BB0_9:
	st.shared.f32 	[%r9], %f174;
	add.s32 	%r50, %r60, 16;
	setp.ge.s32 	%p13, %r50, %r34;
	mov.f32 	%f175, 0f00000000;
	or.pred  	%p14, %p6, %p13;
	@%p14 bra 	$L__BB0_11;
	mul.wide.s32 	%rd10, %r59, 4;
	add.s64 	%rd11, %rd1, %rd10;
	ld.global.nc.f32 	%f175, [%rd11];
$L__BB0_11:
	st.shared.f32 	[%r10], %f175;
	ld.shared.f32 	%f75, [%r8];
	ld.shared.f32 	%f76, [%r11];
	fma.rn.f32 	%f77, %f75, %f76, %f6;
	ld.shared.f32 	%f78, [%r8+4];
	ld.shared.f32 	%f79, [%r11+64];
	fma.rn.f32 	%f80, %f78, %f79, %f77;
	ld.shared.f32 	%f81, [%r8+8];
	ld.shared.f32 	%f82, [%r11+128];
	fma.rn.f32 	%f83, %f81, %f82, %f80;
	ld.shared.f32 	%f84, [%r8+12];
	ld.shared.f32 	%f85, [%r11+192];
	fma.rn.f32 	%f86, %f84, %f85, %f83;
	ld.shared.f32 	%f87, [%r8+16];
	ld.shared.f32 	%f88, [%r11+256];
	fma.rn.f32 	%f89, %f87, %f88, %f86;
	ld.shared.f32 	%f90, [%r8+20];
	ld.shared.f32 	%f91, [%r11+320];
	fma.rn.f32 	%f92, %f90, %f91, %f89;
	ld.shared.f32 	%f93, [%r8+24];
	ld.shared.f32 	%f94, [%r11+384];
	fma.rn.f32 	%f95, %f93, %f94, %f92;
	ld.shared.f32 	%f96, [%r8+28];
	ld.shared.f32 	%f97, [%r11+448];
	fma.rn.f32 	%f98, %f96, %f97, %f95;
	ld.shared.f32 	%f99, [%r8+32];
	ld.shared.f32 	%f100, [%r11+512];
	fma.rn.f32 	%f101, %f99, %f100, %f98;
	ld.shared.f32 	%f102, [%r8+36];
	ld.shared.f32 	%f103, [%r11+576];
	fma.rn.f32 	%f104, %f102, %f103, %f101;
	ld.shared.f32 	%f105, [%r8+40];
	ld.shared.f32 	%f106, [%r11+640];
	fma.rn.f32 	%f107, %f105, %f106, %f104;
	ld.shared.f32 	%f108, [%r8+44];
	ld.shared.f32 	%f109, [%r11+704];
	fma.rn.f32 	%f110, %f108, %f109, %f107;
	ld.shared.f32 	%f111, [%r8+48];
	ld.shared.f32 	%f112, [%r11+768];
	fma.rn.f32 	%f113, %f111, %f112, %f110;
	ld.shared.f32 	%f114, [%r8+52];
	ld.shared.f32 	%f115, [%r11+832];
	fma.rn.f32 	%f116, %f114, %f115, %f113;
	ld.shared.f32 	%f117, [%r8+56];
	ld.shared.f32 	%f118, [%r11+896];
	fma.rn.f32 	%f119, %f117, %f118, %f116;
	ld.shared.f32 	%f120, [%r8+60];
	ld.shared.f32 	%f121, [%r11+960];
	fma.rn.f32 	%f180, %f120, %f121, %f119;
	add.s32 	%r61, %r61, 2;
	add.s32 	%r60, %r60, 32;
	add.s32 	%r59, %r59, %r14;
	add.s32 	%r58, %r58, %r14;
	add.s32 	%r57, %r57, 32;
	add.s32 	%r56, %r56, 32;
	setp.ne.s32 	%p15, %r61, 0;
	@%p15 bra 	$L__BB0_3;
	and.b32  	%r62, %r6, 2147483616;
$L__BB0_13:
	and.b32  	%r51, %r6, 16;
	setp.eq.s32 	%p16, %r51, 0;
	@%p16 bra 	$L__BB0_19;
	setp.ge.s32 	%p17, %r2, %r33;
	add.s32 	%r52, %r62, %r4;
	add.s32 	%r32, %r62, %r1;
	setp.ge.s32 	%p18, %r52, %r34;
	mov.f32 	%f178, 0f00000000;
	or.pred  	%p19, %p17, %p18;
	@%p19 bra 	$L__BB0_16;
	add.s32 	%r53, %r52, %r7;
	mul.wide.s32 	%rd12, %r53, 4;
	add.s64 	%rd13, %rd2, %rd12;
	ld.global.nc.f32 	%f178, [%rd13];
$L__BB0_16:
	setp.ge.s32 	%p20, %r5, %r35;
	st.shared.f32 	[%r9], %f178;
	setp.ge.s32 	%p21, %r32, %r34;
	mov.f32 	%f179, 0f00000000;
	or.pred  	%p22, %p20, %p21;
	@%p22 bra 	$L__BB0_18;
	mad.lo.s32 	%r54, %r32, %r35, %r5;
	mul.wide.s32 	%rd14, %r54, 4;
	add.s64 	%rd15, %rd1, %rd14;
	ld.global.nc.f32 	%f179, [%rd15];
$L__BB0_18:
	st.shared.f32 	[%r10], %f179;
	ld.shared.f32 	%f124, [%r8];
	ld.shared.f32 	%f125, [%r11];
	fma.rn.f32 	%f126, %f124, %f125, %f180;
	ld.shared.f32 	%f127, [%r8+4];
	ld.shared.f32 	%f128, [%r11+64];
	fma.rn.f32 	%f129, %f127, %f128, %f126;
	ld.shared.f32 	%f130, [%r8+8];
	ld.shared.f32 	%f131, [%r11+128];
	fma.rn.f32 	%f132, %f130, %f131, %f129;
	ld.shared.f32 	%f133, [%r8+12];
	ld.shared.f32 	%f134, [%r11+192];
	fma.rn.f32 	%f135, %f133, %f134, %f132;
	ld.shared.f32 	%f136, [%r8+16];
	ld.shared.f32 	%f137, [%r11+256];
	fma.rn.f32 	%f138, %f136, %f137, %f135;
	ld.shared.f32 	%f139, [%r8+20];
	ld.shared.f32 	%f140, [%r11+320];
	fma.rn.f32 	%f141, %f139, %f140, %f138;
	ld.shared.f32 	%f142, [%r8+24];
	ld.shared.f32 	%f143, [%r11+384];
	fma.rn.f32 	%f144, %f142, %f143, %f141;
	ld.shared.f32 	%f145, [%r8+28];
	ld.shared.f32 	%f146, [%r11+448];
	fma.rn.f32 	%f147, %f145, %f146, %f144;
	ld.shared.f32 	%f148, [%r8+32];
	ld.shared.f32 	%f149, [%r11+512];
	fma.rn.f32 	%f150, %f148, %f149, %f147;
	ld.shared.f32 	%f151, [%r8+36];
	ld.shared.f32 	%f152, [%r11+576];
	fma.rn.f32 	%f153, %f151, %f152, %f150;
	ld.shared.f32 	%f154, [%r8+40];
	ld.shared.f32 	%f155, [%r11+640];
	fma.rn.f32 	%f156, %f154, %f155, %f153;
	ld.shared.f32 	%f157, [%r8+44];
	ld.shared.f32 	%f158, [%r11+704];
	fma.rn.f32 	%f159, %f157, %f158, %f156;
	ld.shared.f32 	%f160, [%r8+48];
	ld.shared.f32 	%f161, [%r11+768];
	fma.rn.f32 	%f162, %f160, %f161, %f159;
	ld.shared.f32 	%f163, [%r8+52];
	ld.shared.f32 	%f164, [%r11+832];
	fma.rn.f32 	%f165, %f163, %f164, %f162;
	ld.shared.f32 	%f166, [%r8+56];
	ld.shared.f32 	%f167, [%r11+896];
	fma.rn.f32 	%f168, %f166, %f167, %f165;
	ld.shared.f32 	%f169, [%r8+60];
	ld.shared.f32 	%f170, [%r11+960];
	fma.rn.f32 	%f180, %f169, %f170, %f168;
$L__BB0_19:
	setp.ge.s32 	%p23, %r2, %r33;
	setp.ge.s32 	%p24, %r5, %r35;
	or.pred  	%p25, %p23, %p24;
	@%p25 bra 	$L__BB0_21;
	ld.param.u64 	%rd19, [_Z20matmul_tiled_studentPKfS0_Pfiii_param_2];
	mad.lo.s32 	%r55, %r35, %r2, %r5;
	cvta.to.global.u64 	%rd16, %rd19;
	mul.wide.s32 	%rd17, %r55, 4;
	add.s64 	%rd18, %rd16, %rd17;
	st.global.f32 	[%rd18], %f180;
$L__BB0_21:
	ret;

}


// ===== COMPILED SASS (sm_100) =====

	.target	sm_100

	.elftype	@"ET_EXEC"


//--------------------- .note.nv.tkinfo           --------------------------
	.section	.note.nv.tkinfo,"",@"SHT_NOTE"
	.sectionflags	@"SHF_NOTE_NV_TKINFO"
	.tkinfo
        /*0018*/ 	.word	0x00000002
        /*0030*/ 	.string	""
        /*0030*/ 	.string	"ptxas"
        /*0030*/ 	.string	"Cuda compilation tools, release 13.0, V13.0.88"
        /*0030*/ 	.string	"Build cuda_13.0.r13.0/compiler.36424714_0"
        /*0030*/ 	.string	"-arch sm_100 -m 64 "



//--------------------- .note.nv.cuinfo           --------------------------
	.section	.note.nv.cuinfo,"",@"SHT_NOTE"
	.sectionflags	@"SHF_NOTE_NV_CUINFO"
        /*0018*/ 	.short	0x0002
        /*001a*/ 	.short	0x0064
        /*001c*/ 	.short	0x0082
	.zero		2


//--------------------- .nv.info                  --------------------------
	.section	.nv.info,"",@"SHT_CUDA_INFO"
	.align	4


	//----- nvinfo : EIATTR_REGCOUNT
	.align		4
        /*0000*/ 	.byte	0x04, 0x2f
        /*0002*/ 	.short	(.L_1 - .L_0)
	.align		4
.L_0:
        /*0004*/ 	.word	index@(_Z20matmul_tiled_studentPKfS0_Pfiii)
        /*0008*/ 	.word	0x00000020


	//----- nvinfo : EIATTR_FRAME_SIZE
	.align		4
.L_1:
        /*000c*/ 	.byte	0x04, 0x11
        /*000e*/ 	.short	(.L_3 - .L_2)
	.align		4
.L_2:
        /*0010*/ 	.word	index@(_Z20matmul_tiled_studentPKfS0_Pfiii)
        /*0014*/ 	.word	0x00000000


	//----- nvinfo : EIATTR_MIN_STACK_SIZE
	.align		4
.L_3:
        /*0018*/ 	.byte	0x04, 0x12
        /*001a*/ 	.short	(.L_5 - .L_4)
	.align		4
.L_4:
        /*001c*/ 	.word	index@(_Z20matmul_tiled_studentPKfS0_Pfiii)
        /*0020*/ 	.word	0x00000000
.L_5:


//--------------------- .nv.compat                --------------------------
	.section	.nv.compat,"",@"SHT_CUDA_COMPAT_INFO"
	.align	4
        /*0000*/ 	.byte	0x02, 0x09, 0x00, 0x00, 0x02, 0x02, 0x01, 0x00, 0x02, 0x05, 0x05, 0x00, 0x03, 0x07, 0x01, 0x01
        /*0010*/ 	.byte	0x02, 0x03, 0x00, 0x00, 0x02, 0x06, 0x01, 0x00, 0x04, 0x0b, 0x08, 0x00, 0x09, 0x00, 0x00, 0x00
        /*0020*/ 	.byte	0x00, 0x00, 0x00, 0x00


//--------------------- .nv.info._Z20matmul_tiled_studentPKfS0_Pfiii --------------------------
	.section	.nv.info._Z20matmul_tiled_studentPKfS0_Pfiii,"",@"SHT_CUDA_INFO"
	.sectionflags	@""
	.align	4


	//----- nvinfo : EIATTR_CUDA_API_VERSION
	.align		4
        /*0000*/ 	.byte	0x04, 0x37
        /*0002*/ 	.short	(.L_7 - .L_6)
.L_6:
        /*0004*/ 	.word	0x00000082


	//----- nvinfo : EIATTR_KPARAM_INFO
	.align		4
.L_7:
        /*0008*/ 	.byte	0x04, 0x17
        /*000a*/ 	.short	(.L_9 - .L_8)
.L_8:
        /*000c*/ 	.word	0x00000000
        /*0010*/ 	.short	0x0005
        /*0012*/ 	.short	0x0020
        /*0014*/ 	.byte	0x00, 0xf0, 0x11, 0x00


	//----- nvinfo : EIATTR_KPARAM_INFO
	.align		4
.L_9:
        /*0018*/ 	.byte	0x04, 0x17
        /*001a*/ 	.short	(.L_11 - .L_10)
.L_10:
        /*001c*/ 	.word	0x00000000
        /*0020*/ 	.short	0x0004
        /*0022*/ 	.short	0x001c
        /*0024*/ 	.byte	0x00, 0xf0, 0x11, 0x00


	//----- nvinfo : EIATTR_KPARAM_INFO
	.align		4
.L_11:
        /*0028*/ 	.byte	0x04, 0x17
        /*002a*/ 	.short	(.L_13 - .L_12)
.L_12:
        /*002c*/ 	.word	0x00000000
        /*0030*/ 	.short	0x0003
        /*0032*/ 	.short	0x0018
        /*0034*/ 	.byte	0x00, 0xf0, 0x11, 0x00


	//----- nvinfo : EIATTR_KPARAM_INFO
	.align		4
.L_13:
        /*0038*/ 	.byte	0x04, 0x17
        /*003a*/ 	.short	(.L_15 - .L_14)
.L_14:
        /*003c*/ 	.word	0x00000000
        /*0040*/ 	.short	0x0002
        /*0042*/ 	.short	0x0010
        /*0044*/ 	.byte	0x00, 0xf5, 0x21, 0x00


	//----- nvinfo : EIATTR_KPARAM_INFO
	.align		4
.L_15:
        /*0048*/ 	.byte	0x04, 0x17
        /*004a*/ 	.short	(.L_17 - .L_16)
.L_16:
        /*004c*/ 	.word	0x00000000
        /*0050*/ 	.short	0x0001
        /*0052*/ 	.short	0x0008
        /*0054*/ 	.byte	0x00, 0xf5, 0x21, 0x00


	//----- nvinfo : EIATTR_KPARAM_INFO
	.align		4
.L_17:
        /*0058*/ 	.byte	0x04, 0x17
        /*005a*/ 	.short	(.L_19 - .L_18)
.L_18:
        /*005c*/ 	.word	0x00000000
        /*0060*/ 	.short	0x0000
        /*0062*/ 	.short	0x0000
        /*0064*/ 	.byte	0x00, 0xf5, 0x21, 0x00


	//----- nvinfo : EIATTR_SPARSE_MMA_MASK
	.align		4
.L_19:
        /*0068*/ 	.byte	0x03, 0x50
        /*006a*/ 	.short	0x0000


	//----- nvinfo : EIATTR_MAXREG_COUNT
	.align		4
        /*006c*/ 	.byte	0x03, 0x1b
        /*006e*/ 	.short	0x00ff


	//----- nvinfo : EIATTR_MERCURY_ISA_VERSION
	.align		4
        /*0070*/ 	.byte	0x03, 0x5f
        /*0072*/ 	.short	0x0101


	//----- nvinfo : EIATTR_VRC_CTA_INIT_COUNT
	.align		4
        /*0074*/ 	.byte	0x02, 0x4a
	.zero		1
	.zero		1


	//----- nvinfo : EIATTR_EXIT_INSTR_OFFSETS
	.align		4
        /*0078*/ 	.byte	0x04, 0x1c
        /*007a*/ 	.short	(.L_21 - .L_20)


	//   ....[0]....
.L_20:
        /*007c*/ 	.word	0x00000d40


	//   ....[1]....
        /*0080*/ 	.word	0x00000d90


	//----- nvinfo : EIATTR_CBANK_PARAM_SIZE
	.align		4
.L_21:
        /*0084*/ 	.byte	0x03, 0x19
        /*0086*/ 	.short	0x0024


	//----- nvinfo : EIATTR_PARAM_CBANK
	.align		4
        /*0088*/ 	.byte	0x04, 0x0a
        /*008a*/ 	.short	(.L_23 - .L_22)
	.align		4
.L_22:
        /*008c*/ 	.word	index@(.nv.constant0._Z20matmul_tiled_studentPKfS0_Pfiii)
        /*0090*/ 	.short	0x0380
        /*0092*/ 	.short	0x0024


	//----- nvinfo : EIATTR_SW_WAR
	.align		4
.L_23:
        /*0094*/ 	.byte	0x04, 0x36
        /*0096*/ 	.short	(.L_25 - .L_24)
.L_24:
        /*0098*/ 	.word	0x00000008
.L_25:


//--------------------- .nv.callgraph             --------------------------
	.section	.nv.callgraph,"",@"SHT_CUDA_CALLGRAPH"
	.align	4
	.sectionentsize	8
	.align		4
        /*0000*/ 	.word	0x00000000
	.align		4
        /*0004*/ 	.word	0xffffffff
	.align		4
        /*0008*/ 	.word	0x00000000
	.align		4
        /*000c*/ 	.word	0xfffffffe
	.align		4
        /*0010*/ 	.word	0x00000000
	.align		4
        /*0014*/ 	.word	0xfffffffd
	.align		4
        /*0018*/ 	.word	0x00000000
	.align		4
        /*001c*/ 	.word	0xfffffffc


//--------------------- .text._Z20matmul_tiled_studentPKfS0_Pfiii --------------------------
	.section	.text._Z20matmul_tiled_studentPKfS0_Pfiii,"ax",@progbits
	.align	128
        .global         _Z20matmul_tiled_studentPKfS0_Pfiii
        .type           _Z20matmul_tiled_studentPKfS0_Pfiii,@function
        .size           _Z20matmul_tiled_studentPKfS0_Pfiii,(.L_x_4 - _Z20matmul_tiled_studentPKfS0_Pfiii)
        .other          _Z20matmul_tiled_studentPKfS0_Pfiii,@"STO_CUDA_ENTRY STV_DEFAULT"
_Z20matmul_tiled_studentPKfS0_Pfiii:
.text._Z20matmul_tiled_studentPKfS0_Pfiii:
[----:B------:R-:W-:Y:S01]  /*0000*/  LDC R1, c[0x0][0x37c] ;  /* 0x0000df00ff017b82 */ /* 0x000fe20000000800 */
[----:B------:R-:W0:Y:S01]  /*0010*/  S2R R3, SR_CTAID.Y ;  /* 0x0000000000037919 */ /* 0x000e220000002600 */
[----:B------:R-:W1:Y:S01]  /*0020*/  LDCU UR7, c[0x0][0x39c] ;  /* 0x00007380ff0777ac */ /* 0x000e620008000800 */
[----:B------:R-:W-:Y:S01]  /*0030*/  HFMA2 R23, -RZ, RZ, 0, 0 ;  /* 0x00000000ff177431 */ /* 0x000fe200000001ff */
[----:B------:R-:W0:Y:S01]  /*0040*/  S2R R14, SR_TID.Y ;  /* 0x00000000000e7919 */ /* 0x000e220000002200 */
[----:B------:R-:W2:Y:S01]  /*0050*/  LDCU.64 UR8, c[0x0][0x358] ;  /* 0x00006b00ff0877ac */ /* 0x000ea20008000a00 */
[----:B------:R-:W3:Y:S01]  /*0060*/  S2R R6, SR_CTAID.X ;  /* 0x0000000000067919 */ /* 0x000ee20000002500 */
[----:B------:R-:W3:Y:S01]  /*0070*/  S2R R13, SR_TID.X ;  /* 0x00000000000d7919 */ /* 0x000ee20000002100 */
[----:B-1----:R-:W-:Y:S01]  /*0080*/  UISETP.GE.AND UP0, UPT, UR7, 0x1, UPT ;  /* 0x000000010700788c */ /* 0x002fe2000bf06270 */
[----:B0-----:R-:W-:Y:S02]  /*0090*/  LEA R0, R3, R14, 0x4 ;  /* 0x0000000e03007211 */ /* 0x001fe400078e20ff */
[----:B---3--:R-:W-:-:S06]  /*00a0*/  LEA R3, R6, R13, 0x4 ;  /* 0x0000000d06037211 */ /* 0x008fcc00078e20ff */
[----:B--2---:R-:W-:Y:S05]  /*00b0*/  BRA.U !UP0, `(.L_x_0) ;  /* 0x0000000d08107547 */ /* 0x004fea000b800000 */
[----:B------:R-:W0:Y:S01]  /*00c0*/  S2UR UR6, SR_CgaCtaId ;  /* 0x00000000000679c3 */ /* 0x000e220000008800 */
[----:B------:R-:W-:Y:S01]  /*00d0*/  UMOV UR4, 0x400 ;  /* 0x0000040000047882 */ /* 0x000fe20000000000 */
[----:B------:R-:W-:Y:S01]  /*00e0*/  UISETP.GE.U32.AND UP0, UPT, UR7, 0x11, UPT ;  /* 0x000000110700788c */ /* 0x000fe2000bf06070 */
[----:B------:R-:W-:Y:S01]  /*00f0*/  MOV R23, RZ ;  /* 0x000000ff00177202 */ /* 0x000fe20000000f00 */
[----:B------:R-:W-:Y:S02]  /*0100*/  UIADD3 UR5, UPT, UPT, UR4, 0x400, URZ ;  /* 0x0000040004057890 */ /* 0x000fe4000fffe0ff */
[----:B0-----:R-:W-:Y:S02]  /*0110*/  ULEA UR4, UR6, UR4, 0x18 ;  /* 0x0000000406047291 */ /* 0x001fe4000f8ec0ff */
[----:B------:R-:W-:Y:S02]  /*0120*/  ULEA UR5, UR6, UR5, 0x18 ;  /* 0x0000000506057291 */ /* 0x000fe4000f8ec0ff */
[----:B------:R-:W-:-:S02]  /*0130*/  UIADD3 UR6, UPT, UPT, UR7, 0xf, URZ ;  /* 0x0000000f07067890 */ /* 0x000fc4000fffe0ff */
[C---:B------:R-:W-:Y:S01]  /*0140*/  LEA R2, R14.reuse, UR4, 0x6 ;  /* 0x000000040e027c11 */ /* 0x040fe2000f8e30ff */
[----:B------:R-:W-:Y:S01]  /*0150*/  UMOV UR4, URZ ;  /* 0x000000ff00047c82 */ /* 0x000fe20008000000 */
[C---:B------:R-:W-:Y:S02]  /*0160*/  LEA R16, R13.reuse, UR5, 0x2 ;  /* 0x000000050d107c11 */ /* 0x040fe4000f8e10ff */
[----:B------:R-:W-:Y:S02]  /*0170*/  LEA R22, R13, R2, 0x2 ;  /* 0x000000020d167211 */ /* 0x000fe400078e10ff */
[----:B------:R-:W-:Y:S01]  /*0180*/  LEA R20, R14, R16, 0x6 ;  /* 0x000000100e147211 */ /* 0x000fe200078e30ff */
[----:B------:R-:W-:Y:S06]  /*0190*/  BRA.U !UP0, `(.L_x_1) ;  /* 0x0000000508f07547 */ /* 0x000fec000b800000 */
[----:B------:R-:W0:Y:S01]  /*01a0*/  LDCU UR10, c[0x0][0x3a0] ;  /* 0x00007400ff0a77ac */ /* 0x000e220008000800 */
[----:B------:R-:W1:Y:S01]  /*01b0*/  LDC R12, c[0x0][0x3a0] ;  /* 0x0000e800ff0c7b82 */ /* 0x000e620000000800 */
[----:B------:R-:W-:Y:S01]  /*01c0*/  IADD3 R4, PT, PT, R14, 0x10, RZ ;  /* 0x000000100e047810 */ /* 0x000fe20007ffe0ff */
[--C-:B------:R-:W-:Y:S01]  /*01d0*/  IMAD R18, R0, UR7, R13.reuse ;  /* 0x0000000700127c24 */ /* 0x100fe2000f8e020d */
[----:B------:R-:W2:Y:S01]  /*01e0*/  LDCU UR11, c[0x0][0x398] ;  /* 0x00007300ff0b77ac */ /* 0x000ea20008000800 */
[----:B------:R-:W-:Y:S02]  /*01f0*/  MOV R23, RZ ;  /* 0x000000ff00177202 */ /* 0x000fe40000000f00 */
[----:B------:R-:W-:Y:S01]  /*0200*/  MOV R17, R13 ;  /* 0x0000000d00117202 */ /* 0x000fe20000000f00 */
[----:B------:R-:W-:Y:S01]  /*0210*/  USHF.R.U32.HI UR4, URZ, 0x4, UR6 ;  /* 0x00000004ff047899 */ /* 0x000fe20008011606 */
[----:B------:R-:W3:Y:S01]  /*0220*/  LDC.64 R24, c[0x0][0x380] ;  /* 0x0000e000ff187b82 */ /* 0x000ee20000000a00 */
[----:B------:R-:W-:Y:S01]  /*0230*/  MOV R15, R14 ;  /* 0x0000000e000f7202 */ /* 0x000fe20000000f00 */
[----:B------:R-:W4:Y:S01]  /*0240*/  LDCU UR5, c[0x0][0x39c] ;  /* 0x00007380ff0577ac */ /* 0x000f220008000800 */
[----:B------:R-:W-:Y:S01]  /*0250*/  ULOP3.LUT UR4, UR4, 0x7fffffe, URZ, 0xc0, !UPT ;  /* 0x07fffffe04047892 */ /* 0x000fe2000f8ec0ff */
[----:B0-----:R-:W-:-:S03]  /*0260*/  IMAD R4, R4, UR10, R13 ;  /* 0x0000000a04047c24 */ /* 0x001fc6000f8e020d */
[----:B------:R-:W-:Y:S01]  /*0270*/  UIADD3 UR4, UPT, UPT, -UR4, URZ, URZ ;  /* 0x000000ff04047290 */ /* 0x000fe2000fffe1ff */
[----:B------:R-:W-:Y:S01]  /*0280*/  IMAD R19, R14, UR10, R13 ;  /* 0x0000000a0e137c24 */ /* 0x000fe2000f8e020d */
[----:B--2---:R-:W-:Y:S02]  /*0290*/  ISETP.GE.AND P1, PT, R0, UR11, PT ;  /* 0x0000000b00007c0c */ /* 0x004fe4000bf26270 */
[C---:B------:R-:W-:Y:S02]  /*02a0*/  LEA R21, R6.reuse, R4, 0x4 ;  /* 0x0000000406157211 */ /* 0x040fe400078e20ff */
[----:B------:R-:W-:-:S09]  /*02b0*/  LEA R19, R6, R19, 0x4 ;  /* 0x0000001306137211 */ /* 0x000fd200078e20ff */
.L_x_2:
[----:B-1----:R-:W-:Y:S01]  /*02c0*/  ISETP.GE.AND P0, PT, R3, R12, PT ;  /* 0x0000000c0300720c */ /* 0x002fe20003f06270 */
[----:B----4-:R-:W-:Y:S01]  /*02d0*/  UMOV UR7, UR5 ;  /* 0x0000000500077c82 */ /* 0x010fe20008000000 */
[----:B------:R-:W-:Y:S01]  /*02e0*/  HFMA2 R26, -RZ, RZ, 0, 0 ;  /* 0x00000000ff1a7431 */ /* 0x000fe200000001ff */
[----:B------:R-:W-:Y:S01]  /*02f0*/  ISETP.GE.OR P2, PT, R17, UR7, P1 ;  /* 0x0000000711007c0c */ /* 0x000fe20008f46670 */
[----:B---3--:R-:W-:Y:S01]  /*0300*/  IMAD.WIDE R8, R18, 0x4, R24 ;  /* 0x0000000412087825 */ /* 0x008fe200078e0218 */
[----:B------:R-:W-:Y:S02]  /*0310*/  ISETP.GE.OR P3, PT, R15, UR7, P0 ;  /* 0x000000070f007c0c */ /* 0x000fe40008766670 */
[----:B------:R-:W-:-:S09]  /*0320*/  MOV R29, RZ ;  /* 0x000000ff001d7202 */ /* 0x000fd20000000f00 */
[----:B------:R-:W2:Y:S02]  /*0330*/  @!P2 LDG.E.CONSTANT R29, desc[UR8][R8.64] ;  /* 0x00000008081da981 */ /* 0x000ea4000c1e9900 */
[----:B------:R-:W0:Y:S02]  /*0340*/  @!P3 LDC.64 R4, c[0x0][0x388] ;  /* 0x0000e200ff04bb82 */ /* 0x000e240000000a00 */
[----:B0-----:R-:W-:-:S05]  /*0350*/  @!P3 IMAD.WIDE R10, R19, 0x4, R4 ;  /* 0x00000004130ab825 */ /* 0x001fca00078e0204 */
[----:B------:R0:W3:Y:S02]  /*0360*/  @!P3 LDG.E.CONSTANT R26, desc[UR8][R10.64] ;  /* 0x000000080a1ab981 */ /* 0x0000e4000c1e9900 */
[----:B0-----:R-:W-:-:S04]  /*0370*/  IADD3 R10, PT, PT, R15, 0x10, RZ ;  /* 0x000000100f0a7810 */ /* 0x001fc80007ffe0ff */
[----:B------:R-:W-:Y:S01]  /*0380*/  ISETP.GE.OR P0, PT, R10, UR7, P0 ;  /* 0x000000070a007c0c */ /* 0x000fe20008706670 */
[----:B--2---:R-:W-:Y:S04]  /*0390*/  STS [R22], R29 ;  /* 0x0000001d16007388 */ /* 0x004fe80000000800 */
[----:B---3--:R-:W-:Y:S04]  /*03a0*/  STS [R20], R26 ;  /* 0x0000001a14007388 */ /* 0x008fe80000000800 */
[----:B------:R-:W-:Y:S04]  /*03b0*/  LDS R28, [R16] ;  /* 0x00000000101c7984 */ /* 0x000fe80000000800 */
[----:B------:R-:W0:Y:S04]  /*03c0*/  LDS.128 R4, [R2] ;  /* 0x0000000002047984 */ /* 0x000e280000000c00 */
[----:B------:R-:W1:Y:S04]  /*03d0*/  LDS R11, [R16+0x40] ;  /* 0x00004000100b7984 */ /* 0x000e680000000800 */
[----:B------:R-:W2:Y:S04]  /*03e0*/  LDS R27, [R16+0x80] ;  /* 0x00008000101b7984 */ /* 0x000ea80000000800 */
[----:B------:R-:W-:Y:S01]  /*03f0*/  LDS R26, [R16+0x100] ;  /* 0x00010000101a7984 */ /* 0x000fe20000000800 */
[----:B0-----:R-:W-:-:S03]  /*0400*/  FFMA R4, R4, R28, R23 ;  /* 0x0000001c04047223 */ /* 0x001fc60000000017 */
[----:B------:R-:W0:Y:S01]  /*0410*/  LDS R23, [R16+0xc0] ;  /* 0x0000c00010177984 */ /* 0x000e220000000800 */
[----:B-1----:R-:W-:Y:S02]  /*0420*/  FFMA R4, R11, R5, R4 ;  /* 0x000000050b047223 */ /* 0x002fe40000000004 */
[----:B------:R-:W1:Y:S01]  /*0430*/  @!P0 LDC.64 R10, c[0x0][0x388] ;  /* 0x0000e200ff0a8b82 */ /* 0x000e620000000a00 */
[----:B------:R-:W-:Y:S01]  /*0440*/  IADD3 R5, PT, PT, R17, 0x10, RZ ;  /* 0x0000001011057810 */ /* 0x000fe20007ffe0ff */
[----:B--2---:R-:W-:-:S03]  /*0450*/  FFMA R4, R27, R6, R4 ;  /* 0x000000061b047223 */ /* 0x004fc60000000004 */
[----:B------:R-:W-:Y:S01]  /*0460*/  ISETP.GE.OR P2, PT, R5, UR7, P1 ;  /* 0x0000000705007c0c */ /* 0x000fe20008f46670 */
[----:B------:R-:W-:-:S12]  /*0470*/  HFMA2 R27, -RZ, RZ, 0, 0 ;  /* 0x00000000ff1b7431 */ /* 0x000fd800000001ff */
[----:B------:R2:W3:Y:S01]  /*0480*/  @!P2 LDG.E.CONSTANT R27, desc[UR8][R8.64+0x40] ;  /* 0x00004008081ba981 */ /* 0x0004e2000c1e9900 */
[----:B-1----:R-:W-:-:S03]  /*0490*/  @!P0 IMAD.WIDE R10, R21, 0x4, R10 ;  /* 0x00000004150a8825 */ /* 0x002fc600078e020a */
[----:B--2---:R-:W-:Y:S04]  /*04a0*/  LDS R8, [R16+0x200] ;  /* 0x0002000010087984 */ /* 0x004fe80000000800 */
[----:B------:R-:W-:Y:S01]  /*04b0*/  LDS R9, [R16+0x240] ;  /* 0x0002400010097984 */ /* 0x000fe20000000800 */
[----:B0-----:R-:W-:Y:S01]  /*04c0*/  FFMA R29, R23, R7, R4 ;  /* 0x00000007171d7223 */ /* 0x001fe20000000004 */
[----:B------:R-:W-:Y:S02]  /*04d0*/  MOV R23, RZ ;  /* 0x000000ff00177202 */ /* 0x000fe40000000f00 */
[----:B------:R-:W0:Y:S04]  /*04e0*/  LDS.128 R4, [R2+0x10] ;  /* 0x0000100002047984 */ /* 0x000e280000000c00 */
[----:B------:R-:W2:Y:S01]  /*04f0*/  @!P0 LDG.E.CONSTANT R23, desc[UR8][R10.64] ;  /* 0x000000080a178981 */ /* 0x000ea2000c1e9900 */
[----:B0-----:R-:W-:-:S03]  /*0500*/  FFMA R4, R4, R26, R29 ;  /* 0x0000001a04047223 */ /* 0x001fc6000000001d */
[----:B------:R-:W0:Y:S04]  /*0510*/  LDS R29, [R16+0x140] ;  /* 0x00014000101d7984 */ /* 0x000e280000000800 */
[----:B------:R-:W1:Y:S01]  /*0520*/  LDS R26, [R16+0x180] ;  /* 0x00018000101a7984 */ /* 0x000e620000000800 */
[----:B0-----:R-:W-:-:S03]  /*0530*/  FFMA R5, R29, R5, R4 ;  /* 0x000000051d057223 */ /* 0x001fc60000000004 */
[----:B------:R-:W0:Y:S01]  /*0540*/  LDS R29, [R16+0x1c0] ;  /* 0x0001c000101d7984 */ /* 0x000e220000000800 */
[----:B-1----:R-:W-:-:S04]  /*0550*/  FFMA R6, R26, R6, R5 ;  /* 0x000000061a067223 */ /* 0x002fc80000000005 */
[----:B0-----:R-:W-:Y:S02]  /*0560*/  FFMA R29, R29, R7, R6 ;  /* 0x000000071d1d7223 */ /* 0x001fe40000000006 */
[----:B------:R-:W0:Y:S02]  /*0570*/  LDS.128 R4, [R2+0x20] ;  /* 0x0000200002047984 */ /* 0x000e240000000c00 */
[----:B0-----:R-:W-:Y:S02]  /*0580*/  FFMA R4, R4, R8, R29 ;  /* 0x0000000804047223 */ /* 0x001fe4000000001d */
[----:B------:R-:W0:Y:S02]  /*0590*/  LDS R8, [R16+0x280] ;  /* 0x0002800010087984 */ /* 0x000e240000000800 */
[----:B------:R-:W-:Y:S02]  /*05a0*/  FFMA R5, R9, R5, R4 ;  /* 0x0000000509057223 */ /* 0x000fe40000000004 */
[----:B------:R-:W1:Y:S02]  /*05b0*/  LDS R9, [R16+0x2c0] ;  /* 0x0002c00010097984 */ /* 0x000e640000000800 */
[----:B0-----:R-:W-:-:S02]  /*05c0*/  FFMA R6, R8, R6, R5 ;  /* 0x0000000608067223 */ /* 0x001fc40000000005 */
[----:B------:R-:W-:Y:S02]  /*05d0*/  LDS R8, [R16+0x300] ;  /* 0x0003000010087984 */ /* 0x000fe40000000800 */
[----:B-1----:R-:W-:Y:S02]  /*05e0*/  FFMA R9, R9, R7, R6 ;  /* 0x0000000709097223 */ /* 0x002fe40000000006 */
[----:B------:R-:W0:Y:S02]  /*05f0*/  LDS.128 R4, [R2+0x30] ;  /* 0x0000300002047984 */ /* 0x000e240000000c00 */
[----:B0-----:R-:W-:Y:S02]  /*0600*/  FFMA R4, R4, R8, R9 ;  /* 0x0000000804047223 */ /* 0x001fe40000000009 */
[----:B------:R-:W0:Y:S04]  /*0610*/  LDS R9, [R16+0x340] ;  /* 0x0003400010097984 */ /* 0x000e280000000800 */
[----:B------:R-:W1:Y:S01]  /*0620*/  LDS R8, [R16+0x380] ;  /* 0x0003800010087984 */ /* 0x000e620000000800 */
[----:B0-----:R-:W-:-:S03]  /*0630*/  FFMA R9, R9, R5, R4 ;  /* 0x0000000509097223 */ /* 0x001fc60000000004 */
[----:B------:R-:W0:Y:S01]  /*0640*/  LDS R4, [R16+0x3c0] ;  /* 0x0003c00010047984 */ /* 0x000e220000000800 */
[----:B-1----:R-:W-:-:S03]  /*0650*/  FFMA R6, R8, R6, R9 ;  /* 0x0000000608067223 */ /* 0x002fc60000000009 */
[----:B---3--:R-:W-:Y:S04]  /*0660*/  STS [R22], R27 ;  /* 0x0000001b16007388 */ /* 0x008fe80000000800 */
[----:B--2---:R-:W-:Y:S04]  /*0670*/  STS [R20], R23 ;  /* 0x0000001714007388 */ /* 0x004fe80000000800 */
[----:B------:R-:W-:Y:S04]  /*0680*/  LDS R5, [R16] ;  /* 0x0000000010057984 */ /* 0x000fe80000000800 */
[----:B------:R-:W1:Y:S04]  /*0690*/  LDS.128 R8, [R2] ;  /* 0x0000000002087984 */ /* 0x000e680000000c00 */
[----:B------:R-:W2:Y:S04]  /*06a0*/  LDS R28, [R16+0x40] ;  /* 0x00004000101c7984 */ /* 0x000ea80000000800 */
[----:B------:R-:W3:Y:S04]  /*06b0*/  LDS R29, [R16+0x80] ;  /* 0x00008000101d7984 */ /* 0x000ee80000000800 */
[----:B------:R-:W4:Y:S04]  /*06c0*/  LDS R26, [R16+0xc0] ;  /* 0x0000c000101a7984 */ /* 0x000f280000000800 */
[----:B------:R-:W-:Y:S04]  /*06d0*/  LDS R27, [R16+0x140] ;  /* 0x00014000101b7984 */ /* 0x000fe80000000800 */
[----:B------:R-:W-:Y:S01]  /*06e0*/  LDS R23, [R16+0x180] ;  /* 0x0001800010177984 */ /* 0x000fe20000000800 */
[----:B0-----:R-:W-:-:S04]  /*06f0*/  FFMA R7, R4, R7, R6 ;  /* 0x0000000704077223 */ /* 0x001fc80000000006 */
[----:B-1----:R-:W-:Y:S02]  /*0700*/  FFMA R8, R8, R5, R7 ;  /* 0x0000000508087223 */ /* 0x002fe40000000007 */
[----:B------:R-:W-:Y:S02]  /*0710*/  LDS.128 R4, [R2+0x10] ;  /* 0x0000100002047984 */ /* 0x000fe40000000c00 */
[----:B--2---:R-:W-:Y:S02]  /*0720*/  FFMA R8, R28, R9, R8 ;  /* 0x000000091c087223 */ /* 0x004fe40000000008 */
[----:B------:R-:W0:Y:S02]  /*0730*/  LDS R9, [R16+0x100] ;  /* 0x0001000010097984 */ /* 0x000e240000000800 */
[----:B---3--:R-:W-:-:S04]  /*0740*/  FFMA R29, R29, R10, R8 ;  /* 0x0000000a1d1d7223 */ /* 0x008fc80000000008 */
[----:B----4-:R-:W-:Y:S02]  /*0750*/  FFMA R11, R26, R11, R29 ;  /* 0x0000000b1a0b7223 */ /* 0x010fe4000000001d */
[----:B------:R-:W1:Y:S04]  /*0760*/  LDS R26, [R16+0x1c0] ;  /* 0x0001c000101a7984 */ /* 0x000e680000000800 */
[----:B------:R-:W-:Y:S01]  /*0770*/  LDS R29, [R16+0x240] ;  /* 0x00024000101d7984 */ /* 0x000fe20000000800 */
[----:B0-----:R-:W-:-:S03]  /*0780*/  FFMA R4, R4, R9, R11 ;  /* 0x0000000904047223 */ /* 0x001fc6000000000b */
[----:B------:R-:W-:Y:S01]  /*0790*/  LDS.128 R8, [R2+0x20] ;  /* 0x0000200002087984 */ /* 0x000fe20000000c00 */
[----:B------:R-:W-:-:S03]  /*07a0*/  FFMA R4, R27, R5, R4 ;  /* 0x000000051b047223 */ /* 0x000fc60000000004 */
[----:B------:R-:W0:Y:S01]  /*07b0*/  LDS R5, [R16+0x200] ;  /* 0x0002000010057984 */ /* 0x000e220000000800 */
[----:B------:R-:W-:-:S03]  /*07c0*/  FFMA R27, R23, R6, R4 ;  /* 0x00000006171b7223 */ /* 0x000fc60000000004 */
[----:B------:R-:W2:Y:S01]  /*07d0*/  LDS R23, [R16+0x280] ;  /* 0x0002800010177984 */ /* 0x000ea20000000800 */
[----:B-1----:R-:W-:-:S03]  /*07e0*/  FFMA R7, R26, R7, R27 ;  /* 0x000000071a077223 */ /* 0x002fc6000000001b */
[----:B------:R-:W1:Y:S04]  /*07f0*/  LDS R26, [R16+0x2c0] ;  /* 0x0002c000101a7984 */ /* 0x000e680000000800 */
[----:B------:R-:W-:Y:S01]  /*0800*/  LDS R27, [R16+0x340] ;  /* 0x00034000101b7984 */ /* 0x000fe20000000800 */
[----:B0-----:R-:W-:-:S03]  /*0810*/  FFMA R8, R8, R5, R7 ;  /* 0x0000000508087223 */ /* 0x001fc60000000007 */
[----:B------:R-:W-:Y:S01]  /*0820*/  LDS.128 R4, [R2+0x30] ;  /* 0x0000300002047984 */ /* 0x000fe20000000c00 */
[----:B------:R-:W-:-:S03]  /*0830*/  FFMA R8, R29, R9, R8 ;  /* 0x000000091d087223 */ /* 0x000fc60000000008 */
[----:B------:R-:W0:Y:S01]  /*0840*/  LDS R9, [R16+0x300] ;  /* 0x0003000010097984 */ /* 0x000e220000000800 */
[----:B--2---:R-:W-:-:S03]  /*0850*/  FFMA R23, R23, R10, R8 ;  /* 0x0000000a17177223 */ /* 0x004fc60000000008 */
[----:B------:R-:W2:Y:S01]  /*0860*/  LDS R8, [R16+0x380] ;  /* 0x0003800010087984 */ /* 0x000ea20000000800 */
[----:B-1----:R-:W-:-:S03]  /*0870*/  FFMA R11, R26, R11, R23 ;  /* 0x0000000b1a0b7223 */ /* 0x002fc60000000017 */
[----:B------:R-:W1:Y:S01]  /*0880*/  LDS R23, [R16+0x3c0] ;  /* 0x0003c00010177984 */ /* 0x000e620000000800 */
[----:B------:R-:W-:-:S04]  /*0890*/  UIADD3 UR4, UPT, UPT, UR4, 0x2, URZ ;  /* 0x0000000204047890 */ /* 0x000fc8000fffe0ff */
[----:B------:R-:W-:Y:S01]  /*08a0*/  UISETP.NE.AND UP0, UPT, UR4, URZ, UPT ;  /* 0x000000ff0400728c */ /* 0x000fe2000bf05270 */
[----:B------:R-:W-:Y:S02]  /*08b0*/  IADD3 R18, PT, PT, R18, 0x20, RZ ;  /* 0x0000002012127810 */ /* 0x000fe40007ffe0ff */
[----:B------:R-:W-:Y:S02]  /*08c0*/  IADD3 R15, PT, PT, R15, 0x20, RZ ;  /* 0x000000200f0f7810 */ /* 0x000fe40007ffe0ff */
[----:B------:R-:W-:Y:S02]  /*08d0*/  IADD3 R17, PT, PT, R17, 0x20, RZ ;  /* 0x0000002011117810 */ /* 0x000fe40007ffe0ff */
[C---:B------:R-:W-:Y:S02]  /*08e0*/  LEA R19, R12.reuse, R19, 0x5 ;  /* 0x000000130c137211 */ /* 0x040fe400078e28ff */
[----:B------:R-:W-:Y:S01]  /*08f0*/  LEA R21, R12, R21, 0x5 ;  /* 0x000000150c157211 */ /* 0x000fe200078e28ff */
[----:B0-----:R-:W-:-:S04]  /*0900*/  FFMA R4, R4, R9, R11 ;  /* 0x0000000904047223 */ /* 0x001fc8000000000b */
[----:B------:R-:W-:-:S04]  /*0910*/  FFMA R5, R27, R5, R4 ;  /* 0x000000051b057223 */ /* 0x000fc80000000004 */
[----:B--2---:R-:W-:-:S04]  /*0920*/  FFMA R6, R8, R6, R5 ;  /* 0x0000000608067223 */ /* 0x004fc80000000005 */
[----:B-1----:R-:W-:Y:S01]  /*0930*/  FFMA R23, R23, R7, R6 ;  /* 0x0000000717177223 */ /* 0x002fe20000000006 */
[----:B------:R-:W-:Y:S06]  /*0940*/  BRA.U UP0, `(.L_x_2) ;  /* 0xfffffff9005c7547 */ /* 0x000fec000b83ffff */
[----:B------:R-:W-:-:S12]  /*0950*/  ULOP3.LUT UR4, UR6, 0x7fffffe0, URZ, 0xc0, !UPT ;  /* 0x7fffffe006047892 */ /* 0x000fd8000f8ec0ff */
.L_x_1:
[----:B------:R-:W-:-:S09]  /*0960*/  ULOP3.LUT UP0, URZ, UR6, 0x10, URZ, 0xc0, !UPT ;  /* 0x0000001006ff7892 */ /* 0x000fd2000f80c0ff */
[----:B------:R-:W-:Y:S05]  /*0970*/  BRA.U !UP0, `(.L_x_0) ;  /* 0x0000000108e07547 */ /* 0x000fea000b800000 */
[----:B------:R-:W0:Y:S01]  /*0980*/  LDCU UR5, c[0x0][0x398] ;  /* 0x00007300ff0577ac */ /* 0x000e220008000800 */
[----:B------:R-:W-:Y:S01]  /*0990*/  IADD3 R7, PT, PT, R13, UR4, RZ ;  /* 0x000000040d077c10 */ /* 0x000fe2000fffe0ff */
[----:B------:R-:W-:Y:S01]  /*09a0*/  HFMA2 R25, -RZ, RZ, 0, 0 ;  /* 0x00000000ff197431 */ /* 0x000fe200000001ff */
[----:B------:R-:W-:Y:S01]  /*09b0*/  IADD3 R14, PT, PT, R14, UR4, RZ ;  /* 0x000000040e0e7c10 */ /* 0x000fe2000fffe0ff */
[----:B------:R-:W1:Y:S01]  /*09c0*/  LDCU UR6, c[0x0][0x3a0] ;  /* 0x00007400ff0677ac */ /* 0x000e620008000800 */
[----:B------:R-:W-:Y:S02]  /*09d0*/  ISETP.GE.AND P0, PT, R7, UR7, PT ;  /* 0x0000000707007c0c */ /* 0x000fe4000bf06270 */
[----:B------:R-:W-:Y:S02]  /*09e0*/  ISETP.GE.AND P1, PT, R14, UR7, PT ;  /* 0x000000070e007c0c */ /* 0x000fe4000bf26270 */
[----:B------:R-:W-:Y:S02]  /*09f0*/  MOV R27, RZ ;  /* 0x000000ff001b7202 */ /* 0x000fe40000000f00 */
[----:B0-----:R-:W-:-:S02]  /*0a00*/  ISETP.GE.OR P0, PT, R0, UR5, P0 ;  /* 0x0000000500007c0c */ /* 0x001fc40008706670 */
[----:B-1----:R-:W-:-:S11]  /*0a10*/  ISETP.GE.OR P1, PT, R3, UR6, P1 ;  /* 0x0000000603007c0c */ /* 0x002fd60008f26670 */
[----:B------:R-:W0:Y:S01]  /*0a20*/  @!P0 LDC.64 R12, c[0x0][0x380] ;  /* 0x0000e000ff0c8b82 */ /* 0x000e220000000a00 */
[----:B------:R-:W-:Y:S02]  /*0a30*/  @!P0 IMAD R7, R0, UR7, R7 ;  /* 0x0000000700078c24 */ /* 0x000fe4000f8e0207 */
[----:B------:R-:W-:-:S05]  /*0a40*/  @!P1 IMAD R15, R14, UR6, R3 ;  /* 0x000000060e0f9c24 */ /* 0x000fca000f8e0203 */
[----:B------:R-:W1:Y:S01]  /*0a50*/  @!P1 LDC.64 R4, c[0x0][0x388] ;  /* 0x0000e200ff049b82 */ /* 0x000e620000000a00 */
[----:B0-----:R-:W-:-:S05]  /*0a60*/  @!P0 IMAD.WIDE R12, R7, 0x4, R12 ;  /* 0x00000004070c8825 */ /* 0x001fca00078e020c */
[----:B------:R-:W2:Y:S01]  /*0a70*/  @!P0 LDG.E.CONSTANT R25, desc[UR8][R12.64] ;  /* 0x000000080c198981 */ /* 0x000ea2000c1e9900 */
[----:B-1----:R-:W-:-:S05]  /*0a80*/  @!P1 IMAD.WIDE R14, R15, 0x4, R4 ;  /* 0x000000040f0e9825 */ /* 0x002fca00078e0204 */
[----:B------:R-:W3:Y:S04]  /*0a90*/  @!P1 LDG.E.CONSTANT R27, desc[UR8][R14.64] ;  /* 0x000000080e1b9981 */ /* 0x000ee8000c1e9900 */
[----:B--2---:R-:W-:Y:S04]  /*0aa0*/  STS [R22], R25 ;  /* 0x0000001916007388 */ /* 0x004fe80000000800 */
[----:B---3--:R-:W-:Y:S04]  /*0ab0*/  STS [R20], R27 ;  /* 0x0000001b14007388 */ /* 0x008fe80000000800 */
[----:B------:R-:W-:Y:S04]  /*0ac0*/  LDS R28, [R16] ;  /* 0x00000000101c7984 */ /* 0x000fe80000000800 */
[----:B------:R-:W0:Y:S04]  /*0ad0*/  LDS.128 R4, [R2] ;  /* 0x0000000002047984 */ /* 0x000e280000000c00 */
[----:B------:R-:W1:Y:S04]  /*0ae0*/  LDS R29, [R16+0x40] ;  /* 0x00004000101d7984 */ /* 0x000e680000000800 */
[----:B------:R-:W2:Y:S04]  /*0af0*/  LDS R21, [R16+0x80] ;  /* 0x0000800010157984 */ /* 0x000ea80000000800 */
[----:B------:R-:W3:Y:S04]  /*0b00*/  LDS R26, [R16+0xc0] ;  /* 0x0000c000101a7984 */ /* 0x000ee80000000800 */
[----:B------:R-:W-:Y:S04]  /*0b10*/  LDS R17, [R16+0x100] ;  /* 0x0001000010117984 */ /* 0x000fe80000000800 */
[----:B------:R-:W4:Y:S04]  /*0b20*/  LDS.128 R8, [R2+0x10] ;  /* 0x0000100002087984 */ /* 0x000f280000000c00 */
[----:B------:R-:W5:Y:S04]  /*0b30*/  LDS R18, [R16+0x140] ;  /* 0x0001400010127984 */ /* 0x000f680000000800 */
[----:B------:R-:W5:Y:S04]  /*0b40*/  LDS R19, [R16+0x180] ;  /* 0x0001800010137984 */ /* 0x000f680000000800 */
[----:B------:R-:W5:Y:S04]  /*0b50*/  LDS R24, [R16+0x1c0] ;  /* 0x0001c00010187984 */ /* 0x000f680000000800 */
[----:B------:R-:W-:Y:S04]  /*0b60*/  LDS R25, [R16+0x200] ;  /* 0x0002000010197984 */ /* 0x000fe80000000800 */
[----:B------:R-:W5:Y:S01]  /*0b70*/  LDS.128 R12, [R2+0x20] ;  /* 0x00002000020c7984 */ /* 0x000f620000000c00 */
[----:B0-----:R-:W-:-:S03]  /*0b80*/  FFMA R28, R4, R28, R23 ;  /* 0x0000001c041c7223 */ /* 0x001fc60000000017 */
[----:B------:R-:W0:Y:S01]  /*0b90*/  LDS R4, [R16+0x240] ;  /* 0x0002400010047984 */ /* 0x000e220000000800 */
[----:B-1----:R-:W-:-:S03]  /*0ba0*/  FFMA R28, R29, R5, R28 ;  /* 0x000000051d1c7223 */ /* 0x002fc6000000001c */
[----:B------:R-:W1:Y:S01]  /*0bb0*/  LDS R5, [R16+0x280] ;  /* 0x0002800010057984 */ /* 0x000e620000000800 */
[----:B--2---:R-:W-:-:S03]  /*0bc0*/  FFMA R21, R21, R6, R28 ;  /* 0x0000000615157223 */ /* 0x004fc6000000001c */
[----:B------:R-:W2:Y:S01]  /*0bd0*/  LDS R6, [R16+0x2c0] ;  /* 0x0002c00010067984 */ /* 0x000ea20000000800 */
[----:B---3--:R-:W-:-:S03]  /*0be0*/  FFMA R27, R26, R7, R21 ;  /* 0x000000071a1b7223 */ /* 0x008fc60000000015 */
[----:B------:R-:W-:Y:S04]  /*0bf0*/  LDS R7, [R16+0x300] ;  /* 0x0003000010077984 */ /* 0x000fe80000000800 */
[----:B------:R-:W3:Y:S01]  /*0c00*/  LDS.128 R20, [R2+0x30] ;  /* 0x0000300002147984 */ /* 0x000ee20000000c00 */
[----:B----4-:R-:W-:-:S03]  /*0c10*/  FFMA R27, R8, R17, R27 ;  /* 0x00000011081b7223 */ /* 0x010fc6000000001b */
[----:B------:R-:W4:Y:S04]  /*0c20*/  LDS R26, [R16+0x340] ;  /* 0x00034000101a7984 */ /* 0x000f280000000800 */
[----:B------:R-:W4:Y:S01]  /*0c30*/  LDS R17, [R16+0x380] ;  /* 0x0003800010117984 */ /* 0x000f220000000800 */
[----:B-----5:R-:W-:-:S03]  /*0c40*/  FFMA R18, R18, R9, R27 ;  /* 0x0000000912127223 */ /* 0x020fc6000000001b */
[----:B------:R-:W5:Y:S01]  /*0c50*/  LDS R8, [R16+0x3c0] ;  /* 0x0003c00010087984 */ /* 0x000f620000000800 */
[----:B------:R-:W-:-:S04]  /*0c60*/  FFMA R19, R19, R10, R18 ;  /* 0x0000000a13137223 */ /* 0x000fc80000000012 */
[----:B------:R-:W-:-:S04]  /*0c70*/  FFMA R11, R24, R11, R19 ;  /* 0x0000000b180b7223 */ /* 0x000fc80000000013 */
[----:B------:R-:W-:-:S04]  /*0c80*/  FFMA R11, R12, R25, R11 ;  /* 0x000000190c0b7223 */ /* 0x000fc8000000000b */
[----:B0-----:R-:W-:-:S04]  /*0c90*/  FFMA R4, R4, R13, R11 ;  /* 0x0000000d04047223 */ /* 0x001fc8000000000b */
[----:B-1----:R-:W-:-:S04]  /*0ca0*/  FFMA R5, R5, R14, R4 ;  /* 0x0000000e05057223 */ /* 0x002fc80000000004 */
[----:B--2---:R-:W-:-:S04]  /*0cb0*/  FFMA R5, R6, R15, R5 ;  /* 0x0000000f06057223 */ /* 0x004fc80000000005 */
[----:B---3--:R-:W-:-:S04]  /*0cc0*/  FFMA R5, R20, R7, R5 ;  /* 0x0000000714057223 */ /* 0x008fc80000000005 */
[----:B----4-:R-:W-:-:S04]  /*0cd0*/  FFMA R26, R26, R21, R5 ;  /* 0x000000151a1a7223 */ /* 0x010fc80000000005 */
[----:B------:R-:W-:-:S04]  /*0ce0*/  FFMA R17, R17, R22, R26 ;  /* 0x0000001611117223 */ /* 0x000fc8000000001a */
[----:B-----5:R-:W-:-:S07]  /*0cf0*/  FFMA R23, R8, R23, R17 ;  /* 0x0000001708177223 */ /* 0x020fce0000000011 */
.L_x_0:
[----:B------:R-:W0:Y:S01]  /*0d00*/  LDCU UR4, c[0x0][0x3a0] ;  /* 0x00007400ff0477ac */ /* 0x000e220008000800 */
[----:B------:R-:W1:Y:S01]  /*0d10*/  LDCU UR5, c[0x0][0x398] ;  /* 0x00007300ff0577ac */ /* 0x000e620008000800 */
[----:B0-----:R-:W-:-:S04]  /*0d20*/  ISETP.GE.AND P0, PT, R3, UR4, PT ;  /* 0x0000000403007c0c */ /* 0x001fc8000bf06270 */
[----:B-1----:R-:W-:-:S13]  /*0d30*/  ISETP.GE.OR P0, PT, R0, UR5, P0 ;  /* 0x0000000500007c0c */ /* 0x002fda0008706670 */
[----:B------:R-:W-:Y:S05]  /*0d40*/  @P0 EXIT ;  /* 0x000000000000094d */ /* 0x000fea0003800000 */
[----:B------:R-:W0:Y:S01]  /*0d50*/  LDC.64 R4, c[0x0][0x390] ;  /* 0x0000e400ff047b82 */ /* 0x000e220000000a00 */
[----:B------:R-:W-:-:S04]  /*0d60*/  IMAD R3, R0, UR4, R3 ;  /* 0x0000000400037c24 */ /* 0x000fc8000f8e0203 */
[----:B0-----:R-:W-:-:S05]  /*0d70*/  IMAD.WIDE R2, R3, 0x4, R4 ;  /* 0x0000000403027825 */ /* 0x001fca00078e0204 */
[----:B------:R-:W-:Y:S01]  /*0d80*/  STG.E desc[UR8][R2.64], R23 ;  /* 0x0000001702007986 */ /* 0x000fe2000c101908 */
[----:B------:R-:W-:Y:S05]  /*0d90*/  EXIT ;  /* 0x000000000000794d */ /* 0x000fea0003800000 */
.L_x_3:
[----:B------:R-:W-:-:S00]  /*0da0*/  BRA `(.L_x_3) ;  /* 0xfffffffc00fc7947 */ /* 0x000fc0000383ffff */
[----:B------:R-:W-:-:S00]  /*0db0*/  NOP ;  /* 0x0000000000007918 */ /* 0x000fc00000000000 */
        /* <DEDUP_REMOVED lines=12> */
.L_x_4:


//--------------------- .nv.shared._Z20matmul_tiled_studentPKfS0_Pfiii --------------------------
	.section	.nv.shared._Z20matmul_tiled_studentPKfS0_Pfiii,"aw",@nobits
	.sectionflags	@""
	.align	4
.nv.shared._Z20matmul_tiled_studentPKfS0_Pfiii:
	.zero		3072


//--------------------- .nv.shared.reserved.0     --------------------------
	.section	.nv.shared.reserved.0,"aw",@nobits
	.weak		__nv_reservedSMEM_offset_0_alias
	.size		__nv_reservedSMEM_offset_0_alias, 0, 64
	.other		__nv_reservedSMEM_offset_0_alias,@"STO_CUDA_RESERVED_SHARED STV_DEFAULT"
__nv_reservedSMEM_offset_0_alias:
	.zero		0
	.zero		64


//--------------------- .nv.constant0._Z20matmul_tiled_studentPKfS0_Pfiii --------------------------
	.section	.nv.constant0._Z20matmul_tiled_studentPKfS0_Pfiii,"a",@progbits
	.sectionflags	@""
	.align	4
.nv.constant0._Z20matmul_tiled_studentPKfS0_Pfiii:
	.zero		932


//--------------------- SYMBOLS --------------------------

	.type		.nv.reservedSmem.offset0,@object
	.size		.nv.reservedSmem.offset0,0x4
	.type		.nv.reservedSmem.cap,@object
	.size		.nv.reservedSmem.cap,0x4
